//
// Generated by NVIDIA NVVM Compiler
//
// Compiler Build ID: CL-36424714
// Cuda compilation tools, release 13.0, V13.0.88
// Based on NVVM 20.0.0
//

.version 9.0
.target sm_100
.address_size 64

	// .globl	mymatmul_kernel0
// _ZZ16mymatmul_kernel0E11data_shared has been demoted
// _ZZ16mymatmul_kernel0E13kernel_shared has been demoted

.visible .entry mymatmul_kernel0(
	.param .u64 .ptr .align 1 mymatmul_kernel0_param_0,
	.param .u64 .ptr .align 1 mymatmul_kernel0_param_1,
	.param .u64 .ptr .align 1 mymatmul_kernel0_param_2
)
.maxntid 256
{
	.reg .pred 	%p<4>;
	.reg .b16 	%rs<3>;
	.reg .b32 	%r<54>;
	.reg .b32 	%f<191>;
	.reg .b64 	%rd<22>;
	// demoted variable
	.shared .align 4 .b8 _ZZ16mymatmul_kernel0E11data_shared[16384];
	// demoted variable
	.shared .align 4 .b8 _ZZ16mymatmul_kernel0E13kernel_shared[512];
	mov.u32 	%r1, %tid.x;
	mov.u32 	%r14, %ctaid.x;
	shl.b32 	%r2, %r14, 4;
	mov.b32 	%r50, 0;
	mov.f32 	%f159, 0f00000000;
	shl.b32 	%r16, %r1, 7;
	or.b32  	%r17, %r16, %r1;
	and.b32  	%r18, %r17, 31751;
	shl.b32 	%r20, %r1, 2;
	mov.u32 	%r21, _ZZ16mymatmul_kernel0E11data_shared;
	add.s32 	%r22, %r21, %r20;
	and.b32  	%r24, %r1, 15;
	add.s32 	%r25, %r24, %r2;
	cvt.u16.u32 	%rs1, %r1;
	and.b16  	%rs2, %rs1, 3;
	mov.f32 	%f160, %f159;
	mov.f32 	%f161, %f159;
	mov.f32 	%f162, %f159;
	mov.f32 	%f163, %f159;
	mov.f32 	%f164, %f159;
	mov.f32 	%f165, %f159;
	mov.f32 	%f166, %f159;
	mov.f32 	%f167, %f159;
	mov.f32 	%f168, %f159;
	mov.f32 	%f169, %f159;
	mov.f32 	%f170, %f159;
	mov.f32 	%f171, %f159;
	mov.f32 	%f172, %f159;
	mov.f32 	%f173, %f159;
	mov.f32 	%f174, %f159;
	mov.f32 	%f175, %f159;
	mov.f32 	%f176, %f159;
	mov.f32 	%f177, %f159;
	mov.f32 	%f178, %f159;
	mov.f32 	%f179, %f159;
	mov.f32 	%f180, %f159;
	mov.f32 	%f181, %f159;
	mov.f32 	%f182, %f159;
	mov.f32 	%f183, %f159;
	mov.f32 	%f184, %f159;
	mov.f32 	%f185, %f159;
	mov.f32 	%f186, %f159;
	mov.f32 	%f187, %f159;
	mov.f32 	%f188, %f159;
	mov.f32 	%f189, %f159;
	mov.f32 	%f190, %f159;
$L__BB0_1:
	ld.param.u64 	%rd19, [mymatmul_kernel0_param_0];
	setp.gt.u32 	%p1, %r1, 127;
	bar.sync 	0;
	shl.b32 	%r15, %r50, 3;
	add.s32 	%r19, %r18, %r15;
	cvta.to.global.u64 	%rd4, %rd19;
	mul.wide.u32 	%rd5, %r19, 4;
	add.s64 	%rd6, %rd4, %rd5;
	ld.global.nc.f32 	%f98, [%rd6];
	st.shared.f32 	[%r22], %f98;
	ld.global.nc.f32 	%f99, [%rd6+131072];
	st.shared.f32 	[%r22+1024], %f99;
	ld.global.nc.f32 	%f100, [%rd6+262144];
	st.shared.f32 	[%r22+2048], %f100;
	ld.global.nc.f32 	%f101, [%rd6+393216];
	st.shared.f32 	[%r22+3072], %f101;
	ld.global.nc.f32 	%f102, [%rd6+524288];
	st.shared.f32 	[%r22+4096], %f102;
	ld.global.nc.f32 	%f103, [%rd6+655360];
	st.shared.f32 	[%r22+5120], %f103;
	ld.global.nc.f32 	%f104, [%rd6+786432];
	st.shared.f32 	[%r22+6144], %f104;
	ld.global.nc.f32 	%f105, [%rd6+917504];
	st.shared.f32 	[%r22+7168], %f105;
	ld.global.nc.f32 	%f106, [%rd6+1048576];
	st.shared.f32 	[%r22+8192], %f106;
	ld.global.nc.f32 	%f107, [%rd6+1179648];
	st.shared.f32 	[%r22+9216], %f107;
	ld.global.nc.f32 	%f108, [%rd6+1310720];
	st.shared.f32 	[%r22+10240], %f108;
	ld.global.nc.f32 	%f109, [%rd6+1441792];
	st.shared.f32 	[%r22+11264], %f109;
	ld.global.nc.f32 	%f110, [%rd6+1572864];
	st.shared.f32 	[%r22+12288], %f110;
	ld.global.nc.f32 	%f111, [%rd6+1703936];
	st.shared.f32 	[%r22+13312], %f111;
	ld.global.nc.f32 	%f112, [%rd6+1835008];
	st.shared.f32 	[%r22+14336], %f112;
	ld.global.nc.f32 	%f113, [%rd6+1966080];
	st.shared.f32 	[%r22+15360], %f113;
	@%p1 bra 	$L__BB0_3;
	ld.param.u64 	%rd20, [mymatmul_kernel0_param_1];
	shl.b32 	%r23, %r50, 15;
	shl.b32 	%r26, %r1, 8;
	and.b32  	%r27, %r26, 28672;
	add.s32 	%r28, %r25, %r27;
	add.s32 	%r29, %r28, %r23;
	cvta.to.global.u64 	%rd7, %rd20;
	mul.wide.u32 	%rd8, %r29, 4;
	add.s64 	%rd9, %rd7, %rd8;
	ld.global.nc.f32 	%f114, [%rd9];
	shl.b32 	%r30, %r1, 2;
	mov.u32 	%r31, _ZZ16mymatmul_kernel0E13kernel_shared;
	add.s32 	%r32, %r31, %r30;
	st.shared.f32 	[%r32], %f114;
$L__BB0_3:
	mul.wide.u16 	%r34, %rs2, 16;
	mov.u32 	%r35, _ZZ16mymatmul_kernel0E13kernel_shared;
	add.s32 	%r36, %r34, %r35;
	add.s32 	%r51, %r36, 8;
	shl.b32 	%r37, %r1, 5;
	and.b32  	%r38, %r37, 8064;
	mov.u32 	%r39, _ZZ16mymatmul_kernel0E11data_shared;
	add.s32 	%r40, %r38, %r39;
	add.s32 	%r52, %r40, 8192;
	bar.sync 	0;
	mov.b32 	%r53, 8192;
$L__BB0_4:
	ld.shared.f32 	%f115, [%r52];
	ld.shared.f32 	%f116, [%r52+-8192];
	ld.shared.f32 	%f117, [%r51+-8];
	fma.rn.f32 	%f190, %f116, %f117, %f190;
	fma.rn.f32 	%f174, %f115, %f117, %f174;
	ld.shared.f32 	%f118, [%r51+-4];
	fma.rn.f32 	%f189, %f116, %f118, %f189;
	fma.rn.f32 	%f173, %f115, %f118, %f173;
	ld.shared.f32 	%f119, [%r52+32];
	ld.shared.f32 	%f120, [%r52+-8160];
	fma.rn.f32 	%f186, %f120, %f117, %f186;
	fma.rn.f32 	%f170, %f119, %f117, %f170;
	fma.rn.f32 	%f185, %f120, %f118, %f185;
	fma.rn.f32 	%f169, %f119, %f118, %f169;
	ld.shared.f32 	%f121, [%r51];
	fma.rn.f32 	%f188, %f116, %f121, %f188;
	fma.rn.f32 	%f172, %f115, %f121, %f172;
	ld.shared.f32 	%f122, [%r51+4];
	fma.rn.f32 	%f187, %f116, %f122, %f187;
	fma.rn.f32 	%f171, %f115, %f122, %f171;
	fma.rn.f32 	%f184, %f120, %f121, %f184;
	fma.rn.f32 	%f168, %f119, %f121, %f168;
	fma.rn.f32 	%f183, %f120, %f122, %f183;
	fma.rn.f32 	%f167, %f119, %f122, %f167;
	ld.shared.f32 	%f123, [%r52+64];
	ld.shared.f32 	%f124, [%r52+-8128];
	fma.rn.f32 	%f182, %f124, %f117, %f182;
	fma.rn.f32 	%f166, %f123, %f117, %f166;
	fma.rn.f32 	%f181, %f124, %f118, %f181;
	fma.rn.f32 	%f165, %f123, %f118, %f165;
	ld.shared.f32 	%f125, [%r52+96];
	ld.shared.f32 	%f126, [%r52+-8096];
	fma.rn.f32 	%f178, %f126, %f117, %f178;
	fma.rn.f32 	%f162, %f125, %f117, %f162;
	fma.rn.f32 	%f177, %f126, %f118, %f177;
	fma.rn.f32 	%f161, %f125, %f118, %f161;
	fma.rn.f32 	%f180, %f124, %f121, %f180;
	fma.rn.f32 	%f164, %f123, %f121, %f164;
	fma.rn.f32 	%f179, %f124, %f122, %f179;
	fma.rn.f32 	%f163, %f123, %f122, %f163;
	fma.rn.f32 	%f176, %f126, %f121, %f176;
	fma.rn.f32 	%f160, %f125, %f121, %f160;
	fma.rn.f32 	%f175, %f126, %f122, %f175;
	fma.rn.f32 	%f159, %f125, %f122, %f159;
	add.s32 	%r53, %r53, 4;
	add.s32 	%r52, %r52, 4;
	add.s32 	%r51, %r51, 64;
	setp.ne.s32 	%p2, %r53, 8224;
	@%p2 bra 	$L__BB0_4;
	add.s32 	%r50, %r50, 1;
	setp.ne.s32 	%p3, %r50, 128;
	@%p3 bra 	$L__BB0_1;
	ld.param.u64 	%rd21, [mymatmul_kernel0_param_2];
	cvta.to.global.u64 	%rd10, %rd21;
	shl.b32 	%r41, %r1, 2;
	and.b32  	%r42, %r41, 12;
	add.s32 	%r43, %r42, %r2;
	shl.b32 	%r44, %r1, 12;
	and.b32  	%r45, %r44, 1032192;
	add.s32 	%r46, %r43, %r45;
	mul.wide.u32 	%rd11, %r46, 4;
	add.s64 	%rd12, %rd10, %rd11;
	st.global.f32 	[%rd12], %f190;
	st.global.f32 	[%rd12+4194304], %f174;
	st.global.f32 	[%rd12+4], %f189;
	st.global.f32 	[%rd12+4194308], %f173;
	st.global.f32 	[%rd12+8], %f188;
	st.global.f32 	[%rd12+4194312], %f172;
	st.global.f32 	[%rd12+12], %f187;
	st.global.f32 	[%rd12+4194316], %f171;
	add.s32 	%r47, %r46, 4096;
	mul.wide.u32 	%rd13, %r47, 4;
	add.s64 	%rd14, %rd10, %rd13;
	st.global.f32 	[%rd14], %f186;
	st.global.f32 	[%rd14+4194304], %f170;
	st.global.f32 	[%rd14+4], %f185;
	st.global.f32 	[%rd14+4194308], %f169;
	st.global.f32 	[%rd14+8], %f184;
	st.global.f32 	[%rd14+4194312], %f168;
	st.global.f32 	[%rd14+12], %f183;
	st.global.f32 	[%rd14+4194316], %f167;
	add.s32 	%r48, %r46, 8192;
	mul.wide.u32 	%rd15, %r48, 4;
	add.s64 	%rd16, %rd10, %rd15;
	st.global.f32 	[%rd16], %f182;
	st.global.f32 	[%rd16+4194304], %f166;
	st.global.f32 	[%rd16+4], %f181;
	st.global.f32 	[%rd16+4194308], %f165;
	st.global.f32 	[%rd16+8], %f180;
	st.global.f32 	[%rd16+4194312], %f164;
	st.global.f32 	[%rd16+12], %f179;
	st.global.f32 	[%rd16+4194316], %f163;
	add.s32 	%r49, %r46, 12288;
	mul.wide.u32 	%rd17, %r49, 4;
	add.s64 	%rd18, %rd10, %rd17;
	st.global.f32 	[%rd18], %f178;
	st.global.f32 	[%rd18+4194304], %f162;
	st.global.f32 	[%rd18+4], %f177;
	st.global.f32 	[%rd18+4194308], %f161;
	st.global.f32 	[%rd18+8], %f176;
	st.global.f32 	[%rd18+4194312], %f160;
	st.global.f32 	[%rd18+12], %f175;
	st.global.f32 	[%rd18+4194316], %f159;
	ret;

}


// ===== COMPILED SASS (sm_100) =====

	.target	sm_100

	.elftype	@"ET_EXEC"


//--------------------- .note.nv.tkinfo           --------------------------
	.section	.note.nv.tkinfo,"",@"SHT_NOTE"
	.sectionflags	@"SHF_NOTE_NV_TKINFO"
	.tkinfo
        /*0018*/ 	.word	0x00000002
        /*0030*/ 	.string	""
        /*0030*/ 	.string	"ptxas"
        /*0030*/ 	.string	"Cuda compilation tools, release 13.0, V13.0.88"
        /*0030*/ 	.string	"Build cuda_13.0.r13.0/compiler.36424714_0"
        /*0030*/ 	.string	"-arch sm_100 -m 64 "



//--------------------- .note.nv.cuinfo           --------------------------
	.section	.note.nv.cuinfo,"",@"SHT_NOTE"
	.sectionflags	@"SHF_NOTE_NV_CUINFO"
        /*0018*/ 	.short	0x0002
        /*001a*/ 	.short	0x0064
        /*001c*/ 	.short	0x0082
	.zero		2


//--------------------- .nv.info                  --------------------------
	.section	.nv.info,"",@"SHT_CUDA_INFO"
	.align	4


	//----- nvinfo : EIATTR_REGCOUNT
	.align		4
        /*0000*/ 	.byte	0x04, 0x2f
        /*0002*/ 	.short	(.L_1 - .L_0)
	.align		4
.L_0:
        /*0004*/ 	.word	index@(mymatmul_kernel0)
        /*0008*/ 	.word	0x00000050


	//----- nvinfo : EIATTR_FRAME_SIZE
	.align		4
.L_1:
        /*000c*/ 	.byte	0x04, 0x11
        /*000e*/ 	.short	(.L_3 - .L_2)
	.align		4
.L_2:
        /*0010*/ 	.word	index@(mymatmul_kernel0)
        /*0014*/ 	.word	0x00000000


	//----- nvinfo : EIATTR_MIN_STACK_SIZE
	.align		4
.L_3:
        /*0018*/ 	.byte	0x04, 0x12
        /*001a*/ 	.short	(.L_5 - .L_4)
	.align		4
.L_4:
        /*001c*/ 	.word	index@(mymatmul_kernel0)
        /*0020*/ 	.word	0x00000000
.L_5:


//--------------------- .nv.compat                --------------------------
	.section	.nv.compat,"",@"SHT_CUDA_COMPAT_INFO"
	.align	4
        /*0000*/ 	.byte	0x02, 0x09, 0x00, 0x00, 0x02, 0x02, 0x01, 0x00, 0x02, 0x05, 0x05, 0x00, 0x03, 0x07, 0x01, 0x01
        /*0010*/ 	.byte	0x02, 0x03, 0x00, 0x00, 0x02, 0x06, 0x01, 0x00, 0x04, 0x0b, 0x08, 0x00, 0x09, 0x00, 0x00, 0x00
        /*0020*/ 	.byte	0x00, 0x00, 0x00, 0x00


//--------------------- .nv.info.mymatmul_kernel0 --------------------------
	.section	.nv.info.mymatmul_kernel0,"",@"SHT_CUDA_INFO"
	.sectionflags	@""
	.align	4


	//----- nvinfo : EIATTR_CUDA_API_VERSION
	.align		4
        /*0000*/ 	.byte	0x04, 0x37
        /*0002*/ 	.short	(.L_7 - .L_6)
.L_6:
        /*0004*/ 	.word	0x00000082


	//----- nvinfo : EIATTR_KPARAM_INFO
	.align		4
.L_7:
        /*0008*/ 	.byte	0x04, 0x17
        /*000a*/ 	.short	(.L_9 - .L_8)
.L_8:
        /*000c*/ 	.word	0x00000000
        /*0010*/ 	.short	0x0002
        /*0012*/ 	.short	0x0010
        /*0014*/ 	.byte	0x00, 0xf5, 0x21, 0x00


	//----- nvinfo : EIATTR_KPARAM_INFO
	.align		4
.L_9:
        /*0018*/ 	.byte	0x04, 0x17
        /*001a*/ 	.short	(.L_11 - .L_10)
.L_10:
        /*001c*/ 	.word	0x00000000
        /*0020*/ 	.short	0x0001
        /*0022*/ 	.short	0x0008
        /*0024*/ 	.byte	0x00, 0xf5, 0x21, 0x00


	//----- nvinfo : EIATTR_KPARAM_INFO
	.align		4
.L_11:
        /*0028*/ 	.byte	0x04, 0x17
        /*002a*/ 	.short	(.L_13 - .L_12)
.L_12:
        /*002c*/ 	.word	0x00000000
        /*0030*/ 	.short	0x0000
        /*0032*/ 	.short	0x0000
        /*0034*/ 	.byte	0x00, 0xf5, 0x21, 0x00


	//----- nvinfo : EIATTR_SPARSE_MMA_MASK
	.align		4
.L_13:
        /*0038*/ 	.byte	0x03, 0x50
        /*003a*/ 	.short	0x0000


	//----- nvinfo : EIATTR_MAXREG_COUNT
	.align		4
        /*003c*/ 	.byte	0x03, 0x1b
        /*003e*/ 	.short	0x00ff


	//----- nvinfo : EIATTR_NUM_BARRIERS
	.align		4
        /*0040*/ 	.byte	0x02, 0x4c
        /*0042*/ 	.byte	0x01
	.zero		1


	//----- nvinfo : EIATTR_MERCURY_ISA_VERSION
	.align		4
        /*0044*/ 	.byte	0x03, 0x5f
        /*0046*/ 	.short	0x0101


	//----- nvinfo : EIATTR_VRC_CTA_INIT_COUNT
	.align		4
        /*0048*/ 	.byte	0x02, 0x4a
	.zero		1
	.zero		1


	//----- nvinfo : EIATTR_EXIT_INSTR_OFFSETS
	.align		4
        /*004c*/ 	.byte	0x04, 0x1c
        /*004e*/ 	.short	(.L_15 - .L_14)


	//   ....[0]....
.L_14:
        /*0050*/ 	.word	0x00001250


	//----- nvinfo : EIATTR_MAX_THREADS
	.align		4
.L_15:
        /*0054*/ 	.byte	0x04, 0x05
        /*0056*/ 	.short	(.L_17 - .L_16)
.L_16:
        /*0058*/ 	.word	0x00000100
        /*005c*/ 	.word	0x00000001
        /*0060*/ 	.word	0x00000001


	//----- nvinfo : EIATTR_CBANK_PARAM_SIZE
	.align		4
.L_17:
        /*0064*/ 	.byte	0x03, 0x19
        /*0066*/ 	.short	0x0018


	//----- nvinfo : EIATTR_PARAM_CBANK
	.align		4
        /*0068*/ 	.byte	0x04, 0x0a
        /*006a*/ 	.short	(.L_19 - .L_18)
	.align		4
.L_18:
        /*006c*/ 	.word	index@(.nv.constant0.mymatmul_kernel0)
        /*0070*/ 	.short	0x0380
        /*0072*/ 	.short	0x0018


	//----- nvinfo : EIATTR_SW_WAR
	.align		4
.L_19:
        /*0074*/ 	.byte	0x04, 0x36
        /*0076*/ 	.short	(.L_21 - .L_20)
.L_20:
        /*0078*/ 	.word	0x00000008
.L_21:


//--------------------- .nv.callgraph             --------------------------
	.section	.nv.callgraph,"",@"SHT_CUDA_CALLGRAPH"
	.align	4
	.sectionentsize	8
	.align		4
        /*0000*/ 	.word	0x00000000
	.align		4
        /*0004*/ 	.word	0xffffffff
	.align		4
        /*0008*/ 	.word	0x00000000
	.align		4
        /*000c*/ 	.word	0xfffffffe
	.align		4
        /*0010*/ 	.word	0x00000000
	.align		4
        /*0014*/ 	.word	0xfffffffd
	.align		4
        /*0018*/ 	.word	0x00000000
	.align		4
        /*001c*/ 	.word	0xfffffffc


//--------------------- .text.mymatmul_kernel0    --------------------------
	.section	.text.mymatmul_kernel0,"ax",@progbits
	.align	128
        .global         mymatmul_kernel0
        .type           mymatmul_kernel0,@function
        .size           mymatmul_kernel0,(.L_x_3 - mymatmul_kernel0)
        .other          mymatmul_kernel0,@"STO_CUDA_ENTRY STV_DEFAULT"
mymatmul_kernel0:
.text.mymatmul_kernel0:
[----:B------:R-:W-:Y:S01]  /*0000*/  LDC R1, c[0x0][0x37c] ;  /* 0x0000df00ff017b82 */ /* 0x000fe20000000800 */
[----:B------:R-:W0:Y:S07]  /*0010*/  S2R R4, SR_TID.X ;  /* 0x0000000000047919 */ /* 0x000e2e0000002100 */
[----:B------:R-:W1:Y:S01]  /*0020*/  S2UR UR6, SR_CgaCtaId ;  /* 0x00000000000679c3 */ /* 0x000e620000008800 */
[----:B------:R-:W-:Y:S01]  /*0030*/  UMOV UR4, 0x400 ;  /* 0x0000040000047882 */ /* 0x000fe20000000000 */
[----:B------:R-:W-:Y:S01]  /*0040*/  HFMA2 R38, -RZ, RZ, 0, 0 ;  /* 0x00000000ff267431 */ /* 0x000fe200000001ff */
[----:B------:R-:W2:Y:S01]  /*0050*/  S2R R2, SR_CTAID.X ;  /* 0x0000000000027919 */ /* 0x000ea20000002500 */
[----:B------:R-:W-:Y:S01]  /*0060*/  UIADD3 UR5, UPT, UPT, UR4, 0x4000, URZ ;  /* 0x0000400004057890 */ /* 0x000fe2000fffe0ff */
[----:B------:R-:W-:Y:S01]  /*0070*/  HFMA2 R47, -RZ, RZ, 0, 0 ;  /* 0x00000000ff2f7431 */ /* 0x000fe200000001ff */
[----:B------:R-:W-:Y:S01]  /*0080*/  CS2R R48, SRZ ;  /* 0x0000000000307805 */ /* 0x000fe2000001ff00 */
[----:B------:R-:W-:Y:S01]  /*0090*/  HFMA2 R75, -RZ, RZ, 0, 0 ;  /* 0x00000000ff4b7431 */ /* 0x000fe200000001ff */
[----:B------:R-:W-:Y:S01]  /*00a0*/  CS2R R44, SRZ ;  /* 0x00000000002c7805 */ /* 0x000fe2000001ff00 */
[----:B------:R-:W-:Y:S01]  /*00b0*/  HFMA2 R42, -RZ, RZ, 0, 0 ;  /* 0x00000000ff2a7431 */ /* 0x000fe200000001ff */
[----:B------:R-:W-:-:S02]  /*00c0*/  CS2R R10, SRZ ;  /* 0x00000000000a7805 */ /* 0x000fc4000001ff00 */
[----:B------:R-:W-:Y:S02]  /*00d0*/  CS2R R50, SRZ ;  /* 0x0000000000327805 */ /* 0x000fe4000001ff00 */
[----:B------:R-:W-:Y:S02]  /*00e0*/  CS2R R72, SRZ ;  /* 0x0000000000487805 */ /* 0x000fe4000001ff00 */
[----:B------:R-:W-:Y:S02]  /*00f0*/  MOV R71, RZ ;  /* 0x000000ff00477202 */ /* 0x000fe40000000f00 */
[----:B------:R-:W-:Y:S02]  /*0100*/  CS2R R40, SRZ ;  /* 0x0000000000287805 */ /* 0x000fe4000001ff00 */
[----:B------:R-:W-:Y:S02]  /*0110*/  CS2R R62, SRZ ;  /* 0x00000000003e7805 */ /* 0x000fe4000001ff00 */
[----:B------:R-:W-:-:S02]  /*0120*/  MOV R77, RZ ;  /* 0x000000ff004d7202 */ /* 0x000fc40000000f00 */
[----:B------:R-:W-:Y:S02]  /*0130*/  CS2R R64, SRZ ;  /* 0x0000000000407805 */ /* 0x000fe4000001ff00 */
[----:B------:R-:W-:Y:S02]  /*0140*/  CS2R R58, SRZ ;  /* 0x00000000003a7805 */ /* 0x000fe4000001ff00 */
[----:B------:R-:W-:Y:S02]  /*0150*/  CS2R R60, SRZ ;  /* 0x00000000003c7805 */ /* 0x000fe4000001ff00 */
[----:B------:R-:W-:Y:S02]  /*0160*/  CS2R R56, SRZ ;  /* 0x0000000000387805 */ /* 0x000fe4000001ff00 */
[----:B------:R-:W-:Y:S02]  /*0170*/  MOV R67, RZ ;  /* 0x000000ff00437202 */ /* 0x000fe40000000f00 */
[----:B------:R-:W-:-:S02]  /*0180*/  CS2R R36, SRZ ;  /* 0x0000000000247805 */ /* 0x000fc4000001ff00 */
[----:B------:R-:W-:Y:S01]  /*0190*/  MOV R69, RZ ;  /* 0x000000ff00457202 */ /* 0x000fe20000000f00 */
[----:B-1----:R-:W-:Y:S02]  /*01a0*/  ULEA UR5, UR6, UR5, 0x18 ;  /* 0x0000000506057291 */ /* 0x002fe4000f8ec0ff */
[----:B------:R-:W-:Y:S01]  /*01b0*/  ULEA UR4, UR6, UR4, 0x18 ;  /* 0x0000000406047291 */ /* 0x000fe2000f8ec0ff */
[----:B------:R-:W1:Y:S01]  /*01c0*/  LDCU.64 UR8, c[0x0][0x358] ;  /* 0x00006b00ff0877ac */ /* 0x000e620008000a00 */
[C---:B0-----:R-:W-:Y:S02]  /*01d0*/  LOP3.LUT R3, R4.reuse, 0xf, RZ, 0xc0, !PT ;  /* 0x0000000f04037812 */ /* 0x041fe400078ec0ff */
[C---:B------:R-:W-:Y:S02]  /*01e0*/  SHF.L.U32 R0, R4.reuse, 0x8, RZ ;  /* 0x0000000804007819 */ /* 0x040fe400000006ff */
[----:B------:R-:W-:Y:S02]  /*01f0*/  LOP3.LUT R6, R4, 0x3, RZ, 0xc0, !PT ;  /* 0x0000000304067812 */ /* 0x000fe400078ec0ff */
[----:B--2---:R-:W-:-:S02]  /*0200*/  LEA R3, R2, R3, 0x4 ;  /* 0x0000000302037211 */ /* 0x004fc400078e20ff */
[----:B------:R-:W-:Y:S02]  /*0210*/  LOP3.LUT R0, R0, 0x7000, RZ, 0xc0, !PT ;  /* 0x0000700000007812 */ /* 0x000fe400078ec0ff */
[----:B------:R-:W-:Y:S02]  /*0220*/  SHF.L.U32 R5, R4, 0x7, RZ ;  /* 0x0000000704057819 */ /* 0x000fe400000006ff */
[----:B------:R-:W-:Y:S02]  /*0230*/  LEA R7, R6, UR5, 0x4 ;  /* 0x0000000506077c11 */ /* 0x000fe4000f8e20ff */
[----:B------:R-:W-:Y:S01]  /*0240*/  IADD3 R3, PT, PT, R3, R0, RZ ;  /* 0x0000000003037210 */ /* 0x000fe20007ffe0ff */
[----:B------:R-:W-:Y:S01]  /*0250*/  HFMA2 R0, -RZ, RZ, 0, 0 ;  /* 0x00000000ff007431 */ /* 0x000fe200000001ff */
[----:B------:R-:W-:Y:S02]  /*0260*/  LOP3.LUT R5, R5, 0x7c07, R4, 0xc8, !PT ;  /* 0x00007c0705057812 */ /* 0x000fe400078ec804 */
[----:B------:R-:W-:-:S02]  /*0270*/  LEA R6, R4, UR4, 0x2 ;  /* 0x0000000404067c11 */ /* 0x000fc4000f8e10ff */
[----:B-1----:R-:W-:-:S07]  /*0280*/  IADD3 R7, PT, PT, R7, 0x8, RZ ;  /* 0x0000000807077810 */ /* 0x002fce0007ffe0ff */
.L_x_1:
[----:B------:R-:W-:Y:S01]  /*0290*/  BAR.SYNC.DEFER_BLOCKING 0x0 ;  /* 0x0000000000007b1d */ /* 0x000fe20000010000 */
[----:B------:R-:W-:Y:S02]  /*02a0*/  ISETP.GT.U32.AND P0, PT, R4, 0x7f, PT ;  /* 0x0000007f0400780c */ /* 0x000fe40003f04070 */
[----:B------:R-:W-:-:S05]  /*02b0*/  LEA R15, R0, R5, 0x3 ;  /* 0x00000005000f7211 */ /* 0x000fca00078e18ff */
[----:B------:R-:W0:Y:S08]  /*02c0*/  LDC.64 R12, c[0x0][0x380] ;  /* 0x0000e000ff0c7b82 */ /* 0x000e300000000a00 */
[----:B------:R-:W1:Y:S01]  /*02d0*/  @!P0 LDC.64 R8, c[0x0][0x388] ;  /* 0x0000e200ff088b82 */ /* 0x000e620000000a00 */
[----:B------:R-:W-:Y:S01]  /*02e0*/  @!P0 LEA R43, R0, R3, 0xf ;  /* 0x00000003002b8211 */ /* 0x000fe200078e78ff */
[----:B0-----:R-:W-:-:S05]  /*02f0*/  IMAD.WIDE.U32 R12, R15, 0x4, R12 ;  /* 0x000000040f0c7825 */ /* 0x001fca00078e000c */
[----:B------:R-:W2:Y:S01]  /*0300*/  LDG.E.CONSTANT R15, desc[UR8][R12.64] ;  /* 0x000000080c0f7981 */ /* 0x000ea2000c1e9900 */
[----:B-1----:R-:W-:-:S03]  /*0310*/  @!P0 IMAD.WIDE.U32 R8, R43, 0x4, R8 ;  /* 0x000000042b088825 */ /* 0x002fc600078e0008 */
[----:B------:R-:W3:Y:S04]  /*0320*/  LDG.E.CONSTANT R17, desc[UR8][R12.64+0x20000] ;  /* 0x020000080c117981 */ /* 0x000ee8000c1e9900 */
[----:B------:R-:W4:Y:S04]  /*0330*/  LDG.E.CONSTANT R19, desc[UR8][R12.64+0x40000] ;  /* 0x040000080c137981 */ /* 0x000f28000c1e9900 */
[----:B------:R-:W5:Y:S04]  /*0340*/  LDG.E.CONSTANT R21, desc[UR8][R12.64+0x60000] ;  /* 0x060000080c157981 */ /* 0x000f68000c1e9900 */
        /* <DEDUP_REMOVED lines=11> */
[----:B------:R0:W5:Y:S04]  /*0400*/  LDG.E.CONSTANT R14, desc[UR8][R12.64+0x1e0000] ;  /* 0x1e0000080c0e7981 */ /* 0x000168000c1e9900 */
[----:B------:R1:W5:Y:S01]  /*0410*/  @!P0 LDG.E.CONSTANT R16, desc[UR8][R8.64] ;  /* 0x0000000808108981 */ /* 0x000362000c1e9900 */
[----:B------:R-:W-:Y:S01]  /*0420*/  MOV R18, 0x400 ;  /* 0x0000040000127802 */ /* 0x000fe20000000f00 */
[----:B------:R-:W-:Y:S01]  /*0430*/  UMOV UR4, 0x2000 ;  /* 0x0000200000047882 */ /* 0x000fe20000000000 */
[----:B------:R-:W1:Y:S02]  /*0440*/  S2R R20, SR_CgaCtaId ;  /* 0x0000000000147919 */ /* 0x000e640000008800 */
[----:B0-----:R-:W-:-:S02]  /*0450*/  @!P0 IADD3 R12, PT, PT, R18, 0x4000, RZ ;  /* 0x00004000120c8810 */ /* 0x001fc40007ffe0ff */
[----:B-1----:R-:W-:-:S04]  /*0460*/  SHF.L.U32 R8, R4, 0x5, RZ ;  /* 0x0000000504087819 */ /* 0x002fc800000006ff */
[----:B------:R-:W-:Y:S02]  /*0470*/  LOP3.LUT R9, R8, 0x1f80, RZ, 0xc0, !PT ;  /* 0x00001f8008097812 */ /* 0x000fe400078ec0ff */
[----:B------:R-:W-:Y:S02]  /*0480*/  MOV R8, R7 ;  /* 0x0000000700087202 */ /* 0x000fe40000000f00 */
[C---:B------:R-:W-:Y:S02]  /*0490*/  @!P0 LEA R13, R20.reuse, R12, 0x18 ;  /* 0x0000000c140d8211 */ /* 0x040fe400078ec0ff */
[----:B------:R-:W-:Y:S02]  /*04a0*/  LEA R18, R20, R18, 0x18 ;  /* 0x0000001214127211 */ /* 0x000fe400078ec0ff */
[----:B------:R-:W-:Y:S02]  /*04b0*/  @!P0 LEA R13, R4, R13, 0x2 ;  /* 0x0000000d040d8211 */ /* 0x000fe400078e10ff */
[----:B------:R-:W-:Y:S01]  /*04c0*/  IADD3 R9, PT, PT, R9, 0x2000, R18 ;  /* 0x0000200009097810 */ /* 0x000fe20007ffe012 */
[----:B--2---:R0:W-:Y:S04]  /*04d0*/  STS [R6], R15 ;  /* 0x0000000f06007388 */ /* 0x0041e80000000800 */
[----:B---3--:R0:W-:Y:S04]  /*04e0*/  STS [R6+0x400], R17 ;  /* 0x0004001106007388 */ /* 0x0081e80000000800 */
[----:B----4-:R0:W-:Y:S04]  /*04f0*/  STS [R6+0x800], R19 ;  /* 0x0008001306007388 */ /* 0x0101e80000000800 */
[----:B-----5:R0:W-:Y:S04]  /*0500*/  STS [R6+0xc00], R21 ;  /* 0x000c001506007388 */ /* 0x0201e80000000800 */
[----:B------:R0:W-:Y:S04]  /*0510*/  STS [R6+0x1000], R23 ;  /* 0x0010001706007388 */ /* 0x0001e80000000800 */
        /* <DEDUP_REMOVED lines=11> */
[----:B------:R0:W-:Y:S01]  /*05d0*/  @!P0 STS [R13], R16 ;  /* 0x000000100d008388 */ /* 0x0001e20000000800 */
[----:B------:R-:W-:Y:S06]  /*05e0*/  BAR.SYNC.DEFER_BLOCKING 0x0 ;  /* 0x0000000000007b1d */ /* 0x000fec0000010000 */
.L_x_0:
[----:B0-----:R-:W-:Y:S01]  /*05f0*/  LDS.64 R54, [R8+-0x8] ;  /* 0xfffff80008367984 */ /* 0x001fe20000000a00 */
[----:B------:R-:W-:-:S03]  /*0600*/  UIADD3 UR4, UPT, UPT, UR4, 0x10, URZ ;  /* 0x0000001004047890 */ /* 0x000fc6000fffe0ff */
[----:B------:R-:W0:Y:S01]  /*0610*/  LDS.128 R32, [R9] ;  /* 0x0000000009207984 */ /* 0x000e220000000c00 */
[----:B------:R-:W-:-:S03]  /*0620*/  UISETP.NE.AND UP0, UPT, UR4, 0x2020, UPT ;  /* 0x000020200400788c */ /* 0x000fc6000bf05270 */
[----:B------:R-:W1:Y:S04]  /*0630*/  LDS.64 R52, [R8] ;  /* 0x0000000008347984 */ /* 0x000e680000000a00 */
[----:B------:R-:W2:Y:S04]  /*0640*/  LDS.128 R28, [R9+-0x2000] ;  /* 0xffe00000091c7984 */ /* 0x000ea80000000c00 */
[----:B------:R-:W3:Y:S04]  /*0650*/  LDS.128 R24, [R9+0x20] ;  /* 0x0000200009187984 */ /* 0x000ee80000000c00 */
[----:B------:R-:W4:Y:S04]  /*0660*/  LDS.128 R20, [R9+-0x1fe0] ;  /* 0xffe0200009147984 */ /* 0x000f280000000c00 */
[----:B------:R-:W5:Y:S04]  /*0670*/  LDS.128 R16, [R9+0x40] ;  /* 0x0000400009107984 */ /* 0x000f680000000c00 */
[----:B------:R-:W5:Y:S01]  /*0680*/  LDS.128 R12, [R9+-0x1fc0] ;  /* 0xffe04000090c7984 */ /* 0x000f620000000c00 */
[C---:B0-----:R-:W-:Y:S01]  /*0690*/  FFMA R46, R32.reuse, R54, R47 ;  /* 0x00000036202e7223 */ /* 0x041fe2000000002f */
[C---:B------:R-:W-:Y:S01]  /*06a0*/  FFMA R44, R32.reuse, R55, R44 ;  /* 0x00000037202c7223 */ /* 0x040fe2000000002c */
[C---:B-1----:R-:W-:Y:S01]  /*06b0*/  FFMA R10, R32.reuse, R52, R10 ;  /* 0x00000034200a7223 */ /* 0x042fe2000000000a */
[----:B------:R-:W-:Y:S01]  /*06c0*/  FFMA R32, R32, R53, R64 ;  /* 0x0000003520207223 */ /* 0x000fe20000000040 */
[C---:B--2---:R-:W-:Y:S01]  /*06d0*/  FFMA R49, R28.reuse, R54, R49 ;  /* 0x000000361c317223 */ /* 0x044fe20000000031 */
[C---:B------:R-:W-:Y:S01]  /*06e0*/  FFMA R50, R28.reuse, R55, R50 ;  /* 0x000000371c327223 */ /* 0x040fe20000000032 */
[C---:B------:R-:W-:Y:S01]  /*06f0*/  FFMA R47, R28.reuse, R52, R42 ;  /* 0x000000341c2f7223 */ /* 0x040fe2000000002a */
[----:B------:R-:W-:Y:S01]  /*0700*/  FFMA R60, R28, R53, R60 ;  /* 0x000000351c3c7223 */ /* 0x000fe2000000003c */
[----:B---3--:R-:W-:Y:S01]  /*0710*/  FFMA R64, R54, R24, R77 ;  /* 0x0000001836407223 */ /* 0x008fe2000000004d */
[C---:B------:R-:W-:Y:S01]  /*0720*/  FFMA R62, R24.reuse, R55, R62 ;  /* 0x00000037183e7223 */ /* 0x040fe2000000003e */
[C---:B------:R-:W-:Y:S01]  /*0730*/  FFMA R28, R24.reuse, R52, R40 ;  /* 0x00000034181c7223 */ /* 0x040fe20000000028 */
[----:B------:R-:W-:Y:S01]  /*0740*/  FFMA R24, R24, R53, R38 ;  /* 0x0000003518187223 */ /* 0x000fe20000000026 */
[----:B----4-:R-:W-:Y:S01]  /*0750*/  FFMA R69, R54, R20, R69 ;  /* 0x0000001436457223 */ /* 0x010fe20000000045 */
[C---:B------:R-:W-:Y:S01]  /*0760*/  FFMA R68, R20.reuse, R55, R37 ;  /* 0x0000003714447223 */ /* 0x040fe20000000025 */
[C---:B------:R-:W-:Y:S01]  /*0770*/  FFMA R66, R20.reuse, R52, R75 ;  /* 0x0000003414427223 */ /* 0x040fe2000000004b */
[----:B------:R-:W-:Y:S01]  /*0780*/  FFMA R20, R20, R53, R36 ;  /* 0x0000003514147223 */ /* 0x000fe20000000024 */
[-C--:B-----5:R-:W-:Y:S01]  /*0790*/  FFMA R76, R54, R16.reuse, R41 ;  /* 0x00000010364c7223 */ /* 0x0a0fe20000000029 */
[----:B------:R-:W0:Y:S01]  /*07a0*/  LDS.128 R36, [R9+-0x1fa0] ;  /* 0xffe0600009247984 */ /* 0x000e220000000c00 */
[----:B------:R-:W-:Y:S01]  /*07b0*/  FFMA R74, R16, R55, R73 ;  /* 0x00000037104a7223 */ /* 0x000fe20000000049 */
[----:B------:R-:W-:Y:S01]  /*07c0*/  FFMA R70, R52, R16, R71 ;  /* 0x0000001034467223 */ /* 0x000fe20000000047 */
[----:B------:R-:W-:Y:S01]  /*07d0*/  FFMA R16, R16, R53, R72 ;  /* 0x0000003510107223 */ /* 0x000fe20000000048 */
[----:B------:R1:W2:Y:S01]  /*07e0*/  LDS.128 R40, [R9+0x60] ;  /* 0x0000600009287984 */ /* 0x0002a20000000c00 */
[-C--:B------:R-:W-:Y:S01]  /*07f0*/  FFMA R65, R54, R12.reuse, R65 ;  /* 0x0000000c36417223 */ /* 0x080fe20000000041 */
[----:B------:R-:W-:Y:S01]  /*0800*/  FFMA R67, R12, R55, R67 ;  /* 0x000000370c437223 */ /* 0x000fe20000000043 */
[----:B------:R-:W-:Y:S01]  /*0810*/  FFMA R72, R52, R12, R57 ;  /* 0x0000000c34487223 */ /* 0x000fe20000000039 */
[----:B------:R-:W-:-:S02]  /*0820*/  FFMA R12, R12, R53, R56 ;  /* 0x000000350c0c7223 */ /* 0x000fc40000000038 */
[----:B------:R-:W3:Y:S01]  /*0830*/  LDS.64 R56, [R8+0x38] ;  /* 0x0000380008387984 */ /* 0x000ee20000000a00 */
[----:B-1----:R-:W-:Y:S01]  /*0840*/  IADD3 R9, PT, PT, R9, 0x10, RZ ;  /* 0x0000001009097810 */ /* 0x002fe20007ffe0ff */
[----:B0-----:R-:W-:Y:S01]  /*0850*/  FFMA R71, R36, R55, R61 ;  /* 0x0000003724477223 */ /* 0x001fe2000000003d */
[-C--:B------:R-:W-:Y:S01]  /*0860*/  FFMA R63, R54, R36.reuse, R63 ;  /* 0x00000024363f7223 */ /* 0x080fe2000000003f */
[----:B------:R-:W-:Y:S01]  /*0870*/  FFMA R61, R52, R36, R59 ;  /* 0x00000024343d7223 */ /* 0x000fe2000000003b */
[----:B------:R-:W-:Y:S01]  /*0880*/  FFMA R36, R36, R53, R58 ;  /* 0x0000003524247223 */ /* 0x000fe2000000003a */
[-C--:B--2---:R-:W-:Y:S01]  /*0890*/  FFMA R73, R54, R40.reuse, R51 ;  /* 0x0000002836497223 */ /* 0x084fe20000000033 */
[----:B------:R-:W0:Y:S01]  /*08a0*/  LDS.64 R58, [R8+0x40] ;  /* 0x00004000083a7984 */ /* 0x000e220000000a00 */
[----:B------:R-:W-:Y:S01]  /*08b0*/  FFMA R54, R40, R55, R11 ;  /* 0x0000003728367223 */ /* 0x000fe2000000000b */
[----:B------:R-:W-:Y:S01]  /*08c0*/  FFMA R52, R52, R40, R45 ;  /* 0x0000002834347223 */ /* 0x000fe2000000002d */
[----:B------:R-:W-:Y:S01]  /*08d0*/  FFMA R40, R40, R53, R48 ;  /* 0x0000003528287223 */ /* 0x000fe20000000030 */
[C---:B---3--:R-:W-:Y:S01]  /*08e0*/  FFMA R11, R56.reuse, R29, R49 ;  /* 0x0000001d380b7223 */ /* 0x048fe20000000031 */
[----:B------:R-:W-:Y:S01]  /*08f0*/  FFMA R77, R33, R57, R44 ;  /* 0x00000039214d7223 */ /* 0x000fe2000000002c */
[----:B------:R-:W1:Y:S01]  /*0900*/  LDS.64 R48, [R8+0x78] ;  /* 0x0000780008307984 */ /* 0x000e620000000a00 */
[CC--:B------:R-:W-:Y:S01]  /*0910*/  FFMA R69, R56.reuse, R21.reuse, R69 ;  /* 0x0000001538457223 */ /* 0x0c0fe20000000045 */
[C---:B------:R-:W-:Y:S01]  /*0920*/  FFMA R68, R57.reuse, R21, R68 ;  /* 0x0000001539447223 */ /* 0x040fe20000000044 */
[C---:B------:R-:W-:Y:S01]  /*0930*/  FFMA R53, R56.reuse, R25, R64 ;  /* 0x0000001938357223 */ /* 0x040fe20000000040 */
[----:B------:R-:W2:Y:S01]  /*0940*/  LDS.64 R44, [R8+0x80] ;  /* 0x00008000082c7984 */ /* 0x000ea20000000a00 */
[C---:B------:R-:W-:Y:S01]  /*0950*/  FFMA R65, R56.reuse, R13, R65 ;  /* 0x0000000d38417223 */ /* 0x040fe20000000041 */
[C---:B------:R-:W-:Y:S01]  /*0960*/  FFMA R62, R57.reuse, R25, R62 ;  /* 0x00000019393e7223 */ /* 0x040fe2000000003e */
[C---:B------:R-:W-:Y:S01]  /*0970*/  FFMA R67, R57.reuse, R13, R67 ;  /* 0x0000000d39437223 */ /* 0x040fe20000000043 */
[CC--:B------:R-:W-:Y:S01]  /*0980*/  FFMA R55, R56.reuse, R17.reuse, R76 ;  /* 0x0000001138377223 */ /* 0x0c0fe2000000004c */
[----:B------:R-:W-:Y:S01]  /*0990*/  FFMA R74, R57, R17, R74 ;  /* 0x00000011394a7223 */ /* 0x000fe2000000004a */
[----:B------:R-:W-:Y:S01]  /*09a0*/  FFMA R75, R29, R57, R50 ;  /* 0x000000391d4b7223 */ /* 0x000fe20000000032 */
[C---:B------:R-:W-:Y:S01]  /*09b0*/  FFMA R71, R57.reuse, R37, R71 ;  /* 0x0000002539477223 */ /* 0x040fe20000000047 */
[C---:B------:R-:W-:Y:S01]  /*09c0*/  FFMA R51, R56.reuse, R33, R46 ;  /* 0x0000002138337223 */ /* 0x040fe2000000002e */
[C---:B------:R-:W-:Y:S01]  /*09d0*/  FFMA R63, R56.reuse, R37, R63 ;  /* 0x00000025383f7223 */ /* 0x040fe2000000003f */
[-C--:B------:R-:W-:Y:S01]  /*09e0*/  FFMA R73, R56, R41.reuse, R73 ;  /* 0x0000002938497223 */ /* 0x080fe20000000049 */
[----:B------:R-:W-:Y:S01]  /*09f0*/  FFMA R57, R57, R41, R54 ;  /* 0x0000002939397223 */ /* 0x000fe20000000036 */
[C---:B0-----:R-:W-:Y:S01]  /*0a00*/  FFMA R66, R58.reuse, R21, R66 ;  /* 0x000000153a427223 */ /* 0x041fe20000000042 */
[----:B------:R-:W-:Y:S01]  /*0a10*/  FFMA R21, R21, R59, R20 ;  /* 0x0000003b15157223 */ /* 0x000fe20000000014 */
[C---:B------:R-:W-:Y:S01]  /*0a20*/  FFMA R28, R58.reuse, R25, R28 ;  /* 0x000000193a1c7223 */ /* 0x040fe2000000001c */
[CC--:B------:R-:W-:Y:S01]  /*0a30*/  FFMA R72, R58.reuse, R13.reuse, R72 ;  /* 0x0000000d3a487223 */ /* 0x0c0fe20000000048 */
[----:B------:R-:W-:Y:S01]  /*0a40*/  FFMA R20, R59, R13, R12 ;  /* 0x0000000d3b147223 */ /* 0x000fe2000000000c */
[----:B------:R-:W-:Y:S01]  /*0a50*/  FFMA R25, R25, R59, R24 ;  /* 0x0000003b19197223 */ /* 0x000fe20000000018 */
[----:B------:R-:W0:Y:S01]  /*0a60*/  LDS.64 R12, [R8+0xb8] ;  /* 0x0000b800080c7984 */ /* 0x000e220000000a00 */
[CC--:B------:R-:W-:Y:S01]  /*0a70*/  FFMA R70, R58.reuse, R17.reuse, R70 ;  /* 0x000000113a467223 */ /* 0x0c0fe20000000046 */
[----:B------:R-:W-:Y:S01]  /*0a80*/  FFMA R24, R59, R17, R16 ;  /* 0x000000113b187223 */ /* 0x000fe20000000010 */
[C---:B------:R-:W-:Y:S01]  /*0a90*/  FFMA R47, R58.reuse, R29, R47 ;  /* 0x0000001d3a2f7223 */ /* 0x040fe2000000002f */
[----:B------:R-:W3:Y:S01]  /*0aa0*/  LDS.64 R16, [R8+0xc0] ;  /* 0x0000c00008107984 */ /* 0x000ee20000000a00 */
[C---:B------:R-:W-:Y:S01]  /*0ab0*/  FFMA R10, R58.reuse, R33, R10 ;  /* 0x000000213a0a7223 */ /* 0x040fe2000000000a */
[-C--:B------:R-:W-:Y:S01]  /*0ac0*/  FFMA R29, R29, R59.reuse, R60 ;  /* 0x0000003b1d1d7223 */ /* 0x080fe2000000003c */
[----:B------:R-:W-:Y:S01]  /*0ad0*/  FFMA R33, R33, R59, R32 ;  /* 0x0000003b21217223 */ /* 0x000fe20000000020 */
[C---:B------:R-:W-:Y:S01]  /*0ae0*/  FFMA R61, R58.reuse, R37, R61 ;  /* 0x000000253a3d7223 */ /* 0x040fe2000000003d */
[----:B------:R-:W-:Y:S01]  /*0af0*/  FFMA R52, R58, R41, R52 ;  /* 0x000000293a347223 */ /* 0x000fe20000000034 */
[C---:B------:R-:W-:Y:S01]  /*0b00*/  FFMA R36, R59.reuse, R37, R36 ;  /* 0x000000253b247223 */ /* 0x040fe20000000024 */
[----:B------:R-:W-:Y:S01]  /*0b10*/  FFMA R40, R59, R41, R40 ;  /* 0x000000293b287223 */ /* 0x000fe20000000028 */
[C---:B-1----:R-:W-:Y:S01]  /*0b20*/  FFMA R11, R48.reuse, R30, R11 ;  /* 0x0000001e300b7223 */ /* 0x042fe2000000000b */
[C---:B------:R-:W-:Y:S01]  /*0b30*/  FFMA R58, R48.reuse, R34, R51 ;  /* 0x00000022303a7223 */ /* 0x040fe20000000033 */
[C---:B------:R-:W-:Y:S01]  /*0b40*/  FFMA R50, R48.reuse, R22, R69 ;  /* 0x0000001630327223 */ /* 0x040fe20000000045 */
[C---:B------:R-:W-:Y:S01]  /*0b50*/  FFMA R56, R48.reuse, R26, R53 ;  /* 0x0000001a30387223 */ /* 0x040fe20000000035 */
[C---:B------:R-:W-:Y:S01]  /*0b60*/  FFMA R46, R48.reuse, R14, R65 ;  /* 0x0000000e302e7223 */ /* 0x040fe20000000041 */
[C---:B------:R-:W-:Y:S01]  /*0b70*/  FFMA R54, R48.reuse, R18, R55 ;  /* 0x0000001230367223 */ /* 0x040fe20000000037 */
[C---:B------:R-:W-:Y:S01]  /*0b80*/  FFMA R32, R48.reuse, R38, R63 ;  /* 0x0000002630207223 */ /* 0x040fe2000000003f */
[----:B------:R-:W-:Y:S01]  /*0b90*/  FFMA R60, R48, R42, R73 ;  /* 0x0000002a303c7223 */ /* 0x000fe20000000049 */
[C---:B------:R-:W-:Y:S01]  /*0ba0*/  FFMA R37, R49.reuse, R22, R68 ;  /* 0x0000001631257223 */ /* 0x040fe20000000044 */
[C---:B------:R-:W-:Y:S01]  /*0bb0*/  FFMA R57, R49.reuse, R42, R57 ;  /* 0x0000002a31397223 */ /* 0x040fe20000000039 */
[----:B--2---:R-:W-:Y:S01]  /*0bc0*/  FFMA R66, R44, R22, R66 ;  /* 0x000000162c427223 */ /* 0x004fe20000000042 */
[-C--:B------:R-:W-:Y:S01]  /*0bd0*/  FFMA R48, R30, R49.reuse, R75 ;  /* 0x000000311e307223 */ /* 0x080fe2000000004b */
[----:B------:R-:W-:Y:S01]  /*0be0*/  FFMA R64, R34, R49, R77 ;  /* 0x0000003122407223 */ /* 0x000fe2000000004d */
[C---:B------:R-:W-:Y:S01]  /*0bf0*/  FFMA R62, R49.reuse, R26, R62 ;  /* 0x0000001a313e7223 */ /* 0x040fe2000000003e */
[C---:B------:R-:W-:Y:S01]  /*0c00*/  FFMA R76, R49.reuse, R14, R67 ;  /* 0x0000000e314c7223 */ /* 0x040fe20000000043 */
[----:B------:R-:W-:Y:S01]  /*0c10*/  FFMA R74, R49, R18, R74 ;  /* 0x00000012314a7223 */ /* 0x000fe2000000004a */
[C---:B------:R-:W-:Y:S01]  /*0c20*/  FFMA R53, R44.reuse, R30, R47 ;  /* 0x0000001e2c357223 */ /* 0x040fe2000000002f */
[----:B------:R-:W-:Y:S01]  /*0c30*/  FFMA R10, R44, R34, R10 ;  /* 0x000000222c0a7223 */ /* 0x000fe2000000000a */
[-C--:B------:R-:W-:Y:S01]  /*0c40*/  FFMA R22, R22, R45.reuse, R21 ;  /* 0x0000002d16167223 */ /* 0x080fe20000000015 */
[C---:B------:R-:W-:Y:S01]  /*0c50*/  FFMA R28, R44.reuse, R26, R28 ;  /* 0x0000001a2c1c7223 */ /* 0x040fe2000000001c */
[CC--:B------:R-:W-:Y:S01]  /*0c60*/  FFMA R72, R44.reuse, R14.reuse, R72 ;  /* 0x0000000e2c487223 */ /* 0x0c0fe20000000048 */
[C---:B------:R-:W-:Y:S01]  /*0c70*/  FFMA R20, R45.reuse, R14, R20 ;  /* 0x0000000e2d147223 */ /* 0x040fe20000000014 */
[-C--:B------:R-:W-:Y:S01]  /*0c80*/  FFMA R70, R44, R18.reuse, R70 ;  /* 0x000000122c467223 */ /* 0x080fe20000000046 */
[----:B------:R-:W-:Y:S01]  /*0c90*/  FFMA R24, R45, R18, R24 ;  /* 0x000000122d187223 */ /* 0x000fe20000000018 */
[-C--:B------:R-:W-:Y:S01]  /*0ca0*/  FFMA R68, R49, R38.reuse, R71 ;  /* 0x0000002631447223 */ /* 0x080fe20000000047 */
[-C--:B------:R-:W-:Y:S01]  /*0cb0*/  FFMA R30, R30, R45.reuse, R29 ;  /* 0x0000002d1e1e7223 */ /* 0x080fe2000000001d */
[-C--:B------:R-:W-:Y:S01]  /*0cc0*/  FFMA R34, R34, R45.reuse, R33 ;  /* 0x0000002d22227223 */ /* 0x080fe20000000021 */
[----:B------:R-:W-:Y:S01]  /*0cd0*/  FFMA R26, R26, R45, R25 ;  /* 0x0000002d1a1a7223 */ /* 0x000fe20000000019 */
[C---:B------:R-:W-:Y:S01]  /*0ce0*/  FFMA R14, R44.reuse, R38, R61 ;  /* 0x000000262c0e7223 */ /* 0x040fe2000000003d */
[----:B------:R-:W-:Y:S01]  /*0cf0*/  FFMA R52, R44, R42, R52 ;  /* 0x0000002a2c347223 */ /* 0x000fe20000000034 */
[C---:B------:R-:W-:Y:S01]  /*0d00*/  FFMA R18, R45.reuse, R38, R36 ;  /* 0x000000262d127223 */ /* 0x040fe20000000024 */
[----:B------:R-:W-:Y:S01]  /*0d10*/  FFMA R21, R45, R42, R40 ;  /* 0x0000002a2d157223 */ /* 0x000fe20000000028 */
[C---:B0-----:R-:W-:Y:S01]  /*0d20*/  FFMA R49, R12.reuse, R31, R11 ;  /* 0x0000001f0c317223 */ /* 0x041fe2000000000b */
[C---:B------:R-:W-:Y:S01]  /*0d30*/  FFMA R69, R12.reuse, R23, R50 ;  /* 0x000000170c457223 */ /* 0x040fe20000000032 */
[----:B------:R-:W-:Y:S01]  /*0d40*/  FFMA R11, R13, R43, R57 ;  /* 0x0000002b0d0b7223 */ /* 0x000fe20000000039 */
[C---:B------:R-:W-:Y:S01]  /*0d50*/  FFMA R47, R12.reuse, R35, R58 ;  /* 0x000000230c2f7223 */ /* 0x040fe2000000003a */
[C---:B------:R-:W-:Y:S01]  /*0d60*/  FFMA R77, R12.reuse, R27, R56 ;  /* 0x0000001b0c4d7223 */ /* 0x040fe20000000038 */
[----:B------:R-:W-:Y:S01]  /*0d70*/  FFMA R51, R12, R43, R60 ;  /* 0x0000002b0c337223 */ /* 0x000fe2000000003c */
[-C--:B------:R-:W-:Y:S01]  /*0d80*/  FFMA R50, R31, R13.reuse, R48 ;  /* 0x0000000d1f327223 */ /* 0x080fe20000000030 */
[----:B------:R-:W-:Y:S01]  /*0d90*/  FFMA R44, R35, R13, R64 ;  /* 0x0000000d232c7223 */ /* 0x000fe20000000040 */
[-C--:B---3--:R-:W-:Y:S01]  /*0da0*/  FFMA R57, R16, R15.reuse, R72 ;  /* 0x0000000f10397223 */ /* 0x088fe20000000048 */
[C---:B------:R-:W-:Y:S01]  /*0db0*/  FFMA R65, R12.reuse, R15, R46 ;  /* 0x0000000f0c417223 */ /* 0x040fe2000000002e */
[C---:B------:R-:W-:Y:S01]  /*0dc0*/  FFMA R41, R12.reuse, R19, R54 ;  /* 0x000000130c297223 */ /* 0x040fe20000000036 */
[----:B------:R-:W-:Y:S01]  /*0dd0*/  FFMA R63, R12, R39, R32 ;  /* 0x000000270c3f7223 */ /* 0x000fe20000000020 */
[C---:B------:R-:W-:Y:S01]  /*0de0*/  FFMA R37, R13.reuse, R23, R37 ;  /* 0x000000170d257223 */ /* 0x040fe20000000025 */
[C---:B------:R-:W-:Y:S01]  /*0df0*/  FFMA R62, R13.reuse, R27, R62 ;  /* 0x0000001b0d3e7223 */ /* 0x040fe2000000003e */
[C---:B------:R-:W-:Y:S01]  /*0e00*/  FFMA R67, R13.reuse, R15, R76 ;  /* 0x0000000f0d437223 */ /* 0x040fe2000000004c */
[C---:B------:R-:W-:Y:S01]  /*0e10*/  FFMA R73, R13.reuse, R19, R74 ;  /* 0x000000130d497223 */ /* 0x040fe2000000004a */
[----:B------:R-:W-:Y:S01]  /*0e20*/  FFMA R61, R13, R39, R68 ;  /* 0x000000270d3d7223 */ /* 0x000fe20000000044 */
        /* <DEDUP_REMOVED lines=9> */
[CC--:B------:R-:W-:Y:S01]  /*0ec0*/  FFMA R71, R16.reuse, R19.reuse, R70 ;  /* 0x0000001310477223 */ /* 0x0c0fe20000000046 */
[C---:B------:R-:W-:Y:S01]  /*0ed0*/  FFMA R72, R17.reuse, R19, R24 ;  /* 0x0000001311487223 */ /* 0x040fe20000000018 */
[C---:B------:R-:W-:Y:S01]  /*0ee0*/  FFMA R59, R16.reuse, R39, R14 ;  /* 0x00000027103b7223 */ /* 0x040fe2000000000e */
[----:B------:R-:W-:Y:S01]  /*0ef0*/  FFMA R45, R16, R43, R52 ;  /* 0x0000002b102d7223 */ /* 0x000fe20000000034 */
[C---:B------:R-:W-:Y:S01]  /*0f00*/  FFMA R58, R17.reuse, R39, R18 ;  /* 0x00000027113a7223 */ /* 0x040fe20000000012 */
[----:B------:R-:W-:Y:S01]  /*0f10*/  FFMA R48, R17, R43, R21 ;  /* 0x0000002b11307223 */ /* 0x000fe20000000015 */
[----:B------:R-:W-:Y:S01]  /*0f20*/  IADD3 R8, PT, PT, R8, 0x100, RZ ;  /* 0x0000010008087810 */ /* 0x000fe20007ffe0ff */
[----:B------:R-:W-:Y:S06]  /*0f30*/  BRA.U UP0, `(.L_x_0) ;  /* 0xfffffff500ac7547 */ /* 0x000fec000b83ffff */
[----:B------:R-:W-:-:S04]  /*0f40*/  IADD3 R0, PT, PT, R0, 0x1, RZ ;  /* 0x0000000100007810 */ /* 0x000fc80007ffe0ff */
[----:B------:R-:W-:-:S13]  /*0f50*/  ISETP.NE.AND P0, PT, R0, 0x80, PT ;  /* 0x000000800000780c */ /* 0x000fda0003f05270 */
[----:B------:R-:W-:Y:S05]  /*0f60*/  @P0 BRA `(.L_x_1) ;  /* 0xfffffff000c80947 */ /* 0x000fea000383ffff */
[----:B------:R-:W0:Y:S01]  /*0f70*/  LDC.64 R6, c[0x0][0x390] ;  /* 0x0000e400ff067b82 */ /* 0x000e220000000a00 */
[C---:B------:R-:W-:Y:S02]  /*0f80*/  SHF.L.U32 R0, R4.reuse, 0x2, RZ ;  /* 0x0000000204007819 */ /* 0x040fe400000006ff */
[----:B------:R-:W-:Y:S02]  /*0f90*/  SHF.L.U32 R4, R4, 0xc, RZ ;  /* 0x0000000c04047819 */ /* 0x000fe400000006ff */
[----:B------:R-:W-:Y:S02]  /*0fa0*/  LOP3.LUT R3, R0, 0xc, RZ, 0xc0, !PT ;  /* 0x0000000c00037812 */ /* 0x000fe400078ec0ff */
[----:B------:R-:W-:Y:S02]  /*0fb0*/  LOP3.LUT R4, R4, 0xfc000, RZ, 0xc0, !PT ;  /* 0x000fc00004047812 */ /* 0x000fe400078ec0ff */
[----:B------:R-:W-:-:S04]  /*0fc0*/  LEA R3, R2, R3, 0x4 ;  /* 0x0000000302037211 */ /* 0x000fc800078e20ff */
[----:B------:R-:W-:-:S04]  /*0fd0*/  IADD3 R5, PT, PT, R3, R4, RZ ;  /* 0x0000000403057210 */ /* 0x000fc80007ffe0ff */
[C---:B------:R-:W-:Y:S02]  /*0fe0*/  IADD3 R9, PT, PT, R5.reuse, 0x1000, RZ ;  /* 0x0000100005097810 */ /* 0x040fe40007ffe0ff */
[C---:B------:R-:W-:Y:S02]  /*0ff0*/  IADD3 R13, PT, PT, R5.reuse, 0x2000, RZ ;  /* 0x00002000050d7810 */ /* 0x040fe40007ffe0ff */
[C---:B------:R-:W-:Y:S01]  /*1000*/  IADD3 R15, PT, PT, R5.reuse, 0x3000, RZ ;  /* 0x00003000050f7810 */ /* 0x040fe20007ffe0ff */
[----:B0-----:R-:W-:-:S04]  /*1010*/  IMAD.WIDE.U32 R2, R5, 0x4, R6 ;  /* 0x0000000405027825 */ /* 0x001fc800078e0006 */
[--C-:B------:R-:W-:Y:S01]  /*1020*/  IMAD.WIDE.U32 R4, R9, 0x4, R6.reuse ;  /* 0x0000000409047825 */ /* 0x100fe200078e0006 */
[----:B------:R-:W-:Y:S03]  /*1030*/  STG.E desc[UR8][R2.64], R49 ;  /* 0x0000003102007986 */ /* 0x000fe6000c101908 */
[--C-:B------:R-:W-:Y:S01]  /*1040*/  IMAD.WIDE.U32 R8, R13, 0x4, R6.reuse ;  /* 0x000000040d087825 */ /* 0x100fe200078e0006 */
[----:B------:R-:W-:Y:S03]  /*1050*/  STG.E desc[UR8][R2.64+0x400000], R47 ;  /* 0x4000002f02007986 */ /* 0x000fe6000c101908 */
[----:B------:R-:W-:Y:S01]  /*1060*/  IMAD.WIDE.U32 R6, R15, 0x4, R6 ;  /* 0x000000040f067825 */ /* 0x000fe200078e0006 */
[----:B------:R-:W-:Y:S04]  /*1070*/  STG.E desc[UR8][R2.64+0x4], R50 ;  /* 0x0000043202007986 */ /* 0x000fe8000c101908 */
        /* <DEDUP_REMOVED lines=28> */
[----:B------:R-:W-:Y:S01]  /*1240*/  STG.E desc[UR8][R6.64+0x40000c], R48 ;  /* 0x40000c3006007986 */ /* 0x000fe2000c101908 */
[----:B------:R-:W-:Y:S05]  /*1250*/  EXIT ;  /* 0x000000000000794d */ /* 0x000fea0003800000 */
.L_x_2:
[----:B------:R-:W-:-:S00]  /*1260*/  BRA `(.L_x_2) ;  /* 0xfffffffc00fc7947 */ /* 0x000fc0000383ffff */
[----:B------:R-:W-:-:S00]  /*1270*/  NOP ;  /* 0x0000000000007918 */ /* 0x000fc00000000000 */
        /* <DEDUP_REMOVED lines=8> */
.L_x_3:


//--------------------- .nv.shared.mymatmul_kernel0 --------------------------
	.section	.nv.shared.mymatmul_kernel0,"aw",@nobits
	.sectionflags	@""
	.align	4
.nv.shared.mymatmul_kernel0:
	.zero		17920


//--------------------- .nv.shared.reserved.0     --------------------------
	.section	.nv.shared.reserved.0,"aw",@nobits
	.weak		__nv_reservedSMEM_offset_0_alias
	.size		__nv_reservedSMEM_offset_0_alias, 0, 64
	.other		__nv_reservedSMEM_offset_0_alias,@"STO_CUDA_RESERVED_SHARED STV_DEFAULT"
__nv_reservedSMEM_offset_0_alias:
	.zero		0
	.zero		64


//--------------------- .nv.constant0.mymatmul_kernel0 --------------------------
	.section	.nv.constant0.mymatmul_kernel0,"a",@progbits
	.sectionflags	@""
	.align	4
.nv.constant0.mymatmul_kernel0:
	.zero		920


//--------------------- SYMBOLS --------------------------

	.type		.nv.reservedSmem.offset0,@object
	.size		.nv.reservedSmem.offset0,0x4
	.type		.nv.reservedSmem.cap,@object
	.size		.nv.reservedSmem.cap,0x4
